//
// Generated by NVIDIA NVVM Compiler
//
// Compiler Build ID: CL-36424714
// Cuda compilation tools, release 13.0, V13.0.88
// Based on NVVM 20.0.0
//

.version 9.0
.target sm_100
.address_size 64

	// .globl	_Z13gpu_laplace2dPKfPf
// _ZZ13gpu_laplace2dPKfPfE4smem has been demoted

.visible .entry _Z13gpu_laplace2dPKfPf(
	.param .u64 .ptr .align 1 _Z13gpu_laplace2dPKfPf_param_0,
	.param .u64 .ptr .align 1 _Z13gpu_laplace2dPKfPf_param_1
)
{
	.reg .pred 	%p<22>;
	.reg .b32 	%r<28>;
	.reg .b32 	%f<16>;
	.reg .b64 	%rd<9>;
	// demoted variable
	.shared .align 4 .b8 _ZZ13gpu_laplace2dPKfPfE4smem[1056];
	ld.param.u64 	%rd3, [_Z13gpu_laplace2dPKfPf_param_0];
	ld.param.u64 	%rd2, [_Z13gpu_laplace2dPKfPf_param_1];
	cvta.to.global.u64 	%rd4, %rd3;
	mov.u32 	%r1, %tid.x;
	mov.u32 	%r2, %tid.y;
	mov.u32 	%r3, %ctaid.x;
	mov.u32 	%r4, %ctaid.y;
	shl.b32 	%r11, %r3, 6;
	add.s32 	%r5, %r11, %r1;
	shl.b32 	%r12, %r4, 1;
	add.s32 	%r6, %r12, %r2;
	shl.b32 	%r13, %r6, 8;
	add.s32 	%r7, %r13, %r5;
	setp.ne.s32 	%p3, %r1, 0;
	setp.eq.s32 	%p4, %r3, 0;
	mul.wide.s32 	%rd5, %r7, 4;
	add.s64 	%rd1, %rd4, %rd5;
	mov.u32 	%r14, _ZZ13gpu_laplace2dPKfPfE4smem;
	mad.lo.s32 	%r8, %r2, 264, %r14;
	or.pred  	%p5, %p3, %p4;
	@%p5 bra 	$L__BB0_2;
	ld.global.nc.f32 	%f4, [%rd1+-4];
	st.shared.f32 	[%r8+264], %f4;
$L__BB0_2:
	setp.ne.s32 	%p6, %r1, 63;
	mov.u32 	%r15, %nctaid.x;
	add.s32 	%r17, %r15, -1;
	setp.eq.s32 	%p7, %r3, %r17;
	or.pred  	%p8, %p6, %p7;
	@%p8 bra 	$L__BB0_4;
	ld.global.nc.f32 	%f5, [%rd1+4];
	st.shared.f32 	[%r8+524], %f5;
$L__BB0_4:
	setp.ne.s32 	%p9, %r2, 0;
	setp.eq.s32 	%p10, %r4, 0;
	shl.b32 	%r19, %r1, 2;
	add.s32 	%r9, %r14, %r19;
	or.pred  	%p11, %p9, %p10;
	@%p11 bra 	$L__BB0_6;
	ld.global.nc.f32 	%f6, [%rd1+-1024];
	st.shared.f32 	[%r9+4], %f6;
$L__BB0_6:
	setp.ne.s32 	%p12, %r2, 1;
	mov.u32 	%r21, %nctaid.y;
	add.s32 	%r23, %r21, -1;
	setp.eq.s32 	%p13, %r4, %r23;
	or.pred  	%p14, %p12, %p13;
	@%p14 bra 	$L__BB0_8;
	ld.global.nc.f32 	%f7, [%rd1+1024];
	st.shared.f32 	[%r9+796], %f7;
$L__BB0_8:
	ld.global.nc.f32 	%f15, [%rd1];
	add.s32 	%r26, %r8, %r19;
	add.s32 	%r10, %r26, 264;
	st.shared.f32 	[%r26+268], %f15;
	barrier.sync 	0;
	setp.gt.s32 	%p15, %r7, 65535;
	@%p15 bra 	$L__BB0_15;
	mov.pred 	%p21, -1;
	setp.eq.s32 	%p17, %r5, 0;
	@%p17 bra 	$L__BB0_12;
	setp.eq.s32 	%p18, %r5, 255;
	@%p18 bra 	$L__BB0_12;
	setp.eq.s32 	%p21, %r6, 0;
$L__BB0_12:
	setp.eq.s32 	%p19, %r6, 255;
	or.pred  	%p20, %p21, %p19;
	@%p20 bra 	$L__BB0_14;
	ld.shared.f32 	%f8, [%r10];
	ld.shared.f32 	%f9, [%r10+8];
	add.f32 	%f10, %f8, %f9;
	ld.shared.f32 	%f11, [%r10+-260];
	add.f32 	%f12, %f10, %f11;
	ld.shared.f32 	%f13, [%r10+268];
	add.f32 	%f14, %f12, %f13;
	mul.f32 	%f15, %f14, 0f3E800000;
$L__BB0_14:
	cvta.to.global.u64 	%rd6, %rd2;
	add.s64 	%rd8, %rd6, %rd5;
	st.global.f32 	[%rd8], %f15;
$L__BB0_15:
	ret;

}


// ===== COMPILED SASS (sm_100) =====

	.target	sm_100

	.elftype	@"ET_EXEC"


//--------------------- .note.nv.tkinfo           --------------------------
	.section	.note.nv.tkinfo,"",@"SHT_NOTE"
	.sectionflags	@"SHF_NOTE_NV_TKINFO"
	.tkinfo
        /*0018*/ 	.word	0x00000002
        /*0030*/ 	.string	""
        /*0030*/ 	.string	"ptxas"
        /*0030*/ 	.string	"Cuda compilation tools, release 13.0, V13.0.88"
        /*0030*/ 	.string	"Build cuda_13.0.r13.0/compiler.36424714_0"
        /*0030*/ 	.string	"-arch sm_100 -m 64 "



//--------------------- .note.nv.cuinfo           --------------------------
	.section	.note.nv.cuinfo,"",@"SHT_NOTE"
	.sectionflags	@"SHF_NOTE_NV_CUINFO"
        /*0018*/ 	.short	0x0002
        /*001a*/ 	.short	0x0064
        /*001c*/ 	.short	0x0082
	.zero		2


//--------------------- .nv.info                  --------------------------
	.section	.nv.info,"",@"SHT_CUDA_INFO"
	.align	4


	//----- nvinfo : EIATTR_REGCOUNT
	.align		4
        /*0000*/ 	.byte	0x04, 0x2f
        /*0002*/ 	.short	(.L_1 - .L_0)
	.align		4
.L_0:
        /*0004*/ 	.word	index@(_Z13gpu_laplace2dPKfPf)
        /*0008*/ 	.word	0x00000012


	//----- nvinfo : EIATTR_FRAME_SIZE
	.align		4
.L_1:
        /*000c*/ 	.byte	0x04, 0x11
        /*000e*/ 	.short	(.L_3 - .L_2)
	.align		4
.L_2:
        /*0010*/ 	.word	index@(_Z13gpu_laplace2dPKfPf)
        /*0014*/ 	.word	0x00000000


	//----- nvinfo : EIATTR_MIN_STACK_SIZE
	.align		4
.L_3:
        /*0018*/ 	.byte	0x04, 0x12
        /*001a*/ 	.short	(.L_5 - .L_4)
	.align		4
.L_4:
        /*001c*/ 	.word	index@(_Z13gpu_laplace2dPKfPf)
        /*0020*/ 	.word	0x00000000
.L_5:


//--------------------- .nv.compat                --------------------------
	.section	.nv.compat,"",@"SHT_CUDA_COMPAT_INFO"
	.align	4
        /*0000*/ 	.byte	0x02, 0x09, 0x00, 0x00, 0x02, 0x02, 0x01, 0x00, 0x02, 0x05, 0x05, 0x00, 0x03, 0x07, 0x01, 0x01
        /*0010*/ 	.byte	0x02, 0x03, 0x00, 0x00, 0x02, 0x06, 0x01, 0x00, 0x04, 0x0b, 0x08, 0x00, 0x09, 0x00, 0x00, 0x00
        /*0020*/ 	.byte	0x00, 0x00, 0x00, 0x00


//--------------------- .nv.info._Z13gpu_laplace2dPKfPf --------------------------
	.section	.nv.info._Z13gpu_laplace2dPKfPf,"",@"SHT_CUDA_INFO"
	.sectionflags	@""
	.align	4


	//----- nvinfo : EIATTR_CUDA_API_VERSION
	.align		4
        /*0000*/ 	.byte	0x04, 0x37
        /*0002*/ 	.short	(.L_7 - .L_6)
.L_6:
        /*0004*/ 	.word	0x00000082


	//----- nvinfo : EIATTR_KPARAM_INFO
	.align		4
.L_7:
        /*0008*/ 	.byte	0x04, 0x17
        /*000a*/ 	.short	(.L_9 - .L_8)
.L_8:
        /*000c*/ 	.word	0x00000000
        /*0010*/ 	.short	0x0001
        /*0012*/ 	.short	0x0008
        /*0014*/ 	.byte	0x00, 0xf5, 0x21, 0x00


	//----- nvinfo : EIATTR_KPARAM_INFO
	.align		4
.L_9:
        /*0018*/ 	.byte	0x04, 0x17
        /*001a*/ 	.short	(.L_11 - .L_10)
.L_10:
        /*001c*/ 	.word	0x00000000
        /*0020*/ 	.short	0x0000
        /*0022*/ 	.short	0x0000
        /*0024*/ 	.byte	0x00, 0xf5, 0x21, 0x00


	//----- nvinfo : EIATTR_SPARSE_MMA_MASK
	.align		4
.L_11:
        /*0028*/ 	.byte	0x03, 0x50
        /*002a*/ 	.short	0x0000


	//----- nvinfo : EIATTR_MAXREG_COUNT
	.align		4
        /*002c*/ 	.byte	0x03, 0x1b
        /*002e*/ 	.short	0x00ff


	//----- nvinfo : EIATTR_NUM_BARRIERS
	.align		4
        /*0030*/ 	.byte	0x02, 0x4c
        /*0032*/ 	.byte	0x01
	.zero		1


	//----- nvinfo : EIATTR_MERCURY_ISA_VERSION
	.align		4
        /*0034*/ 	.byte	0x03, 0x5f
        /*0036*/ 	.short	0x0101


	//----- nvinfo : EIATTR_COOP_GROUP_MASK_REGIDS
	.align		4
        /*0038*/ 	.byte	0x04, 0x29
        /*003a*/ 	.short	(.L_13 - .L_12)


	//   ....[0]....
.L_12:
        /*003c*/ 	.word	0xffffffff


	//----- nvinfo : EIATTR_COOP_GROUP_INSTR_OFFSETS
	.align		4
.L_13:
        /*0040*/ 	.byte	0x04, 0x28
        /*0042*/ 	.short	(.L_15 - .L_14)


	//   ....[0]....
.L_14:
        /*0044*/ 	.word	0x00000280


	//----- nvinfo : EIATTR_VRC_CTA_INIT_COUNT
	.align		4
.L_15:
        /*0048*/ 	.byte	0x02, 0x4a
	.zero		1
	.zero		1


	//----- nvinfo : EIATTR_EXIT_INSTR_OFFSETS
	.align		4
        /*004c*/ 	.byte	0x04, 0x1c
        /*004e*/ 	.short	(.L_17 - .L_16)


	//   ....[0]....
.L_16:
        /*0050*/ 	.word	0x00000290


	//   ....[1]....
        /*0054*/ 	.word	0x00000390


	//----- nvinfo : EIATTR_CBANK_PARAM_SIZE
	.align		4
.L_17:
        /*0058*/ 	.byte	0x03, 0x19
        /*005a*/ 	.short	0x0010


	//----- nvinfo : EIATTR_PARAM_CBANK
	.align		4
        /*005c*/ 	.byte	0x04, 0x0a
        /*005e*/ 	.short	(.L_19 - .L_18)
	.align		4
.L_18:
        /*0060*/ 	.word	index@(.nv.constant0._Z13gpu_laplace2dPKfPf)
        /*0064*/ 	.short	0x0380
        /*0066*/ 	.short	0x0010


	//----- nvinfo : EIATTR_SW_WAR
	.align		4
.L_19:
        /*0068*/ 	.byte	0x04, 0x36
        /*006a*/ 	.short	(.L_21 - .L_20)
.L_20:
        /*006c*/ 	.word	0x00000008
.L_21:


//--------------------- .nv.callgraph             --------------------------
	.section	.nv.callgraph,"",@"SHT_CUDA_CALLGRAPH"
	.align	4
	.sectionentsize	8
	.align		4
        /*0000*/ 	.word	0x00000000
	.align		4
        /*0004*/ 	.word	0xffffffff
	.align		4
        /*0008*/ 	.word	0x00000000
	.align		4
        /*000c*/ 	.word	0xfffffffe
	.align		4
        /*0010*/ 	.word	0x00000000
	.align		4
        /*0014*/ 	.word	0xfffffffd
	.align		4
        /*0018*/ 	.word	0x00000000
	.align		4
        /*001c*/ 	.word	0xfffffffc


//--------------------- .text._Z13gpu_laplace2dPKfPf --------------------------
	.section	.text._Z13gpu_laplace2dPKfPf,"ax",@progbits
	.align	128
        .global         _Z13gpu_laplace2dPKfPf
        .type           _Z13gpu_laplace2dPKfPf,@function
        .size           _Z13gpu_laplace2dPKfPf,(.L_x_1 - _Z13gpu_laplace2dPKfPf)
        .other          _Z13gpu_laplace2dPKfPf,@"STO_CUDA_ENTRY STV_DEFAULT"
_Z13gpu_laplace2dPKfPf:
.text._Z13gpu_laplace2dPKfPf:
[----:B------:R-:W-:Y:S01]  /*0000*/  LDC R1, c[0x0][0x37c] ;  /* 0x0000df00ff017b82 */ /* 0x000fe20000000800 */
[----:B------:R-:W0:Y:S01]  /*0010*/  S2R R4, SR_CTAID.X ;  /* 0x0000000000047919 */ /* 0x000e220000002500 */
[----:B------:R-:W1:Y:S06]  /*0020*/  LDCU UR4, c[0x0][0x370] ;  /* 0x00006e00ff0477ac */ /* 0x000e6c0008000800 */
[----:B------:R-:W2:Y:S01]  /*0030*/  LDC.64 R2, c[0x0][0x380] ;  /* 0x0000e000ff027b82 */ /* 0x000ea20000000a00 */
[----:B------:R-:W3:Y:S01]  /*0040*/  S2R R13, SR_TID.X ;  /* 0x00000000000d7919 */ /* 0x000ee20000002100 */
[----:B------:R-:W4:Y:S01]  /*0050*/  LDCU UR5, c[0x0][0x374] ;  /* 0x00006e80ff0577ac */ /* 0x000f220008000800 */
[----:B------:R-:W5:Y:S01]  /*0060*/  S2R R0, SR_CTAID.Y ;  /* 0x0000000000007919 */ /* 0x000f620000002600 */
[----:B------:R-:W2:Y:S01]  /*0070*/  LDCU.64 UR6, c[0x0][0x358] ;  /* 0x00006b00ff0677ac */ /* 0x000ea20008000a00 */
[----:B------:R-:W5:Y:S01]  /*0080*/  S2R R15, SR_TID.Y ;  /* 0x00000000000f7919 */ /* 0x000f620000002200 */
[----:B-1----:R-:W-:-:S02]  /*0090*/  UIADD3 UR4, UPT, UPT, UR4, -0x1, URZ ;  /* 0xffffffff04047890 */ /* 0x002fc4000fffe0ff */
[----:B----4-:R-:W-:Y:S01]  /*00a0*/  UIADD3 UR5, UPT, UPT, UR5, -0x1, URZ ;  /* 0xffffffff05057890 */ /* 0x010fe2000fffe0ff */
[----:B0-----:R-:W-:-:S03]  /*00b0*/  ISETP.NE.AND P0, PT, R4, RZ, PT ;  /* 0x000000ff0400720c */ /* 0x001fc60003f05270 */
[C---:B------:R-:W-:Y:S01]  /*00c0*/  ISETP.NE.AND P3, PT, R4.reuse, UR4, PT ;  /* 0x0000000404007c0c */ /* 0x040fe2000bf65270 */
[----:B---3--:R-:W-:Y:S01]  /*00d0*/  IMAD R4, R4, 0x40, R13 ;  /* 0x0000004004047824 */ /* 0x008fe200078e020d */
[C---:B------:R-:W-:Y:S02]  /*00e0*/  ISETP.NE.OR P0, PT, R13.reuse, RZ, !P0 ;  /* 0x000000ff0d00720c */ /* 0x040fe40004705670 */
[----:B------:R-:W-:Y:S02]  /*00f0*/  ISETP.NE.OR P3, PT, R13, 0x3f, !P3 ;  /* 0x0000003f0d00780c */ /* 0x000fe40005f65670 */
[C---:B-----5:R-:W-:Y:S02]  /*0100*/  ISETP.NE.AND P1, PT, R0.reuse, RZ, PT ;  /* 0x000000ff0000720c */ /* 0x060fe40003f25270 */
[C---:B------:R-:W-:Y:S01]  /*0110*/  ISETP.NE.AND P2, PT, R0.reuse, UR5, PT ;  /* 0x0000000500007c0c */ /* 0x040fe2000bf45270 */
[----:B------:R-:W-:Y:S01]  /*0120*/  IMAD R5, R0, 0x2, R15 ;  /* 0x0000000200057824 */ /* 0x000fe200078e020f */
[----:B------:R-:W-:-:S02]  /*0130*/  ISETP.NE.OR P1, PT, R15, RZ, !P1 ;  /* 0x000000ff0f00720c */ /* 0x000fc40004f25670 */
[----:B------:R-:W-:Y:S01]  /*0140*/  ISETP.NE.OR P2, PT, R15, 0x1, !P2 ;  /* 0x000000010f00780c */ /* 0x000fe20005745670 */
[----:B------:R-:W-:-:S04]  /*0150*/  IMAD R0, R5, 0x100, R4 ;  /* 0x0000010005007824 */ /* 0x000fc800078e0204 */
[----:B--2---:R-:W-:-:S05]  /*0160*/  IMAD.WIDE R2, R0, 0x4, R2 ;  /* 0x0000000400027825 */ /* 0x004fca00078e0202 */
[----:B------:R-:W2:Y:S04]  /*0170*/  @!P0 LDG.E.CONSTANT R8, desc[UR6][R2.64+-0x4] ;  /* 0xfffffc0602088981 */ /* 0x000ea8000c1e9900 */
[----:B------:R-:W3:Y:S04]  /*0180*/  @!P3 LDG.E.CONSTANT R10, desc[UR6][R2.64+0x4] ;  /* 0x00000406020ab981 */ /* 0x000ee8000c1e9900 */
[----:B------:R-:W4:Y:S04]  /*0190*/  @!P1 LDG.E.CONSTANT R9, desc[UR6][R2.64+-0x400] ;  /* 0xfffc000602099981 */ /* 0x000f28000c1e9900 */
[----:B------:R-:W5:Y:S04]  /*01a0*/  @!P2 LDG.E.CONSTANT R11, desc[UR6][R2.64+0x400] ;  /* 0x00040006020ba981 */ /* 0x000f68000c1e9900 */
[----:B------:R-:W5:Y:S01]  /*01b0*/  LDG.E.CONSTANT R12, desc[UR6][R2.64] ;  /* 0x00000006020c7981 */ /* 0x000f62000c1e9900 */
[----:B------:R-:W-:Y:S01]  /*01c0*/  MOV R6, 0x400 ;  /* 0x0000040000067802 */ /* 0x000fe20000000f00 */
[----:B------:R-:W0:Y:S03]  /*01d0*/  S2R R7, SR_CgaCtaId ;  /* 0x0000000000077919 */ /* 0x000e260000008800 */
[----:B0-----:R-:W-:-:S05]  /*01e0*/  LEA R6, R7, R6, 0x18 ;  /* 0x0000000607067211 */ /* 0x001fca00078ec0ff */
[--C-:B------:R-:W-:Y:S02]  /*01f0*/  IMAD R7, R15, 0x108, R6.reuse ;  /* 0x000001080f077824 */ /* 0x100fe400078e0206 */
[C---:B------:R-:W-:Y:S02]  /*0200*/  IMAD R6, R13.reuse, 0x4, R6 ;  /* 0x000000040d067824 */ /* 0x040fe400078e0206 */
[----:B------:R-:W-:Y:S01]  /*0210*/  IMAD R13, R13, 0x4, R7 ;  /* 0x000000040d0d7824 */ /* 0x000fe200078e0207 */
[----:B--2---:R0:W-:Y:S01]  /*0220*/  @!P0 STS [R7+0x108], R8 ;  /* 0x0001080807008388 */ /* 0x0041e20000000800 */
[----:B------:R-:W-:-:S03]  /*0230*/  ISETP.GT.AND P0, PT, R0, 0xffff, PT ;  /* 0x0000ffff0000780c */ /* 0x000fc60003f04270 */
[----:B---3--:R0:W-:Y:S04]  /*0240*/  @!P3 STS [R7+0x20c], R10 ;  /* 0x00020c0a0700b388 */ /* 0x0081e80000000800 */
[----:B----4-:R0:W-:Y:S04]  /*0250*/  @!P1 STS [R6+0x4], R9 ;  /* 0x0000040906009388 */ /* 0x0101e80000000800 */
[----:B-----5:R0:W-:Y:S04]  /*0260*/  @!P2 STS [R6+0x31c], R11 ;  /* 0x00031c0b0600a388 */ /* 0x0201e80000000800 */
[----:B------:R0:W-:Y:S01]  /*0270*/  STS [R13+0x10c], R12 ;  /* 0x00010c0c0d007388 */ /* 0x0001e20000000800 */
[----:B------:R-:W-:Y:S06]  /*0280*/  BAR.SYNC.DEFER_BLOCKING 0x0 ;  /* 0x0000000000007b1d */ /* 0x000fec0000010000 */
[----:B------:R-:W-:Y:S05]  /*0290*/  @P0 EXIT ;  /* 0x000000000000094d */ /* 0x000fea0003800000 */
[C---:B------:R-:W-:Y:S01]  /*02a0*/  ISETP.NE.AND P0, PT, R4.reuse, 0xff, PT ;  /* 0x000000ff0400780c */ /* 0x040fe20003f05270 */
[----:B------:R-:W1:Y:S03]  /*02b0*/  LDC.64 R2, c[0x0][0x388] ;  /* 0x0000e200ff027b82 */ /* 0x000e660000000a00 */
[----:B------:R-:W-:-:S04]  /*02c0*/  ISETP.EQ.OR P0, PT, R4, RZ, !P0 ;  /* 0x000000ff0400720c */ /* 0x000fc80004702670 */
[----:B------:R-:W-:-:S04]  /*02d0*/  ISETP.EQ.OR P0, PT, R5, RZ, P0 ;  /* 0x000000ff0500720c */ /* 0x000fc80000702670 */
[----:B------:R-:W-:-:S13]  /*02e0*/  ISETP.EQ.OR P0, PT, R5, 0xff, P0 ;  /* 0x000000ff0500780c */ /* 0x000fda0000702670 */
[----:B------:R-:W-:Y:S01]  /*02f0*/  @!P0 LDS R4, [R13+0x108] ;  /* 0x000108000d048984 */ /* 0x000fe20000000800 */
[----:B-1----:R-:W-:-:S03]  /*0300*/  IMAD.WIDE R2, R0, 0x4, R2 ;  /* 0x0000000400027825 */ /* 0x002fc600078e0202 */
[----:B------:R-:W1:Y:S04]  /*0310*/  @!P0 LDS R5, [R13+0x110] ;  /* 0x000110000d058984 */ /* 0x000e680000000800 */
[----:B0-----:R-:W0:Y:S04]  /*0320*/  @!P0 LDS R7, [R13+0x4] ;  /* 0x000004000d078984 */ /* 0x001e280000000800 */
[----:B------:R-:W2:Y:S01]  /*0330*/  @!P0 LDS R9, [R13+0x214] ;  /* 0x000214000d098984 */ /* 0x000ea20000000800 */
[----:B-1----:R-:W-:-:S04]  /*0340*/  @!P0 FADD R4, R4, R5 ;  /* 0x0000000504048221 */ /* 0x002fc80000000000 */
[----:B0-----:R-:W-:-:S04]  /*0350*/  @!P0 FADD R4, R4, R7 ;  /* 0x0000000704048221 */ /* 0x001fc80000000000 */
[----:B--2---:R-:W-:-:S04]  /*0360*/  @!P0 FADD R4, R4, R9 ;  /* 0x0000000904048221 */ /* 0x004fc80000000000 */
[----:B------:R-:W-:-:S05]  /*0370*/  @!P0 FMUL R12, R4, 0.25 ;  /* 0x3e800000040c8820 */ /* 0x000fca0000400000 */
[----:B------:R-:W-:Y:S01]  /*0380*/  STG.E desc[UR6][R2.64], R12 ;  /* 0x0000000c02007986 */ /* 0x000fe2000c101906 */
[----:B------:R-:W-:Y:S05]  /*0390*/  EXIT ;  /* 0x000000000000794d */ /* 0x000fea0003800000 */
.L_x_0:
[----:B------:R-:W-:-:S00]  /*03a0*/  BRA `(.L_x_0) ;  /* 0xfffffffc00fc7947 */ /* 0x000fc0000383ffff */
[----:B------:R-:W-:-:S00]  /*03b0*/  NOP ;  /* 0x0000000000007918 */ /* 0x000fc00000000000 */
        /* <DEDUP_REMOVED lines=12> */
.L_x_1:


//--------------------- .nv.shared._Z13gpu_laplace2dPKfPf --------------------------
	.section	.nv.shared._Z13gpu_laplace2dPKfPf,"aw",@nobits
	.sectionflags	@""
	.align	4
.nv.shared._Z13gpu_laplace2dPKfPf:
	.zero		2080


//--------------------- .nv.shared.reserved.0     --------------------------
	.section	.nv.shared.reserved.0,"aw",@nobits
	.weak		__nv_reservedSMEM_offset_0_alias
	.size		__nv_reservedSMEM_offset_0_alias, 0, 64
	.other		__nv_reservedSMEM_offset_0_alias,@"STO_CUDA_RESERVED_SHARED STV_DEFAULT"
__nv_reservedSMEM_offset_0_alias:
	.zero		0
	.zero		64


//--------------------- .nv.constant0._Z13gpu_laplace2dPKfPf --------------------------
	.section	.nv.constant0._Z13gpu_laplace2dPKfPf,"a",@progbits
	.sectionflags	@""
	.align	4
.nv.constant0._Z13gpu_laplace2dPKfPf:
	.zero		912


//--------------------- SYMBOLS --------------------------

	.type		.nv.reservedSmem.offset0,@object
	.size		.nv.reservedSmem.offset0,0x4
	.type		.nv.reservedSmem.cap,@object
	.size		.nv.reservedSmem.cap,0x4
